//
// Generated by NVIDIA NVVM Compiler
//
// Compiler Build ID: CL-36424714
// Cuda compilation tools, release 13.0, V13.0.88
// Based on NVVM 20.0.0
//

.version 9.0
.target sm_100
.address_size 64

	// .globl	_Z18convolution_kernelPfS_S_iiii

.visible .entry _Z18convolution_kernelPfS_S_iiii(
	.param .u64 .ptr .align 1 _Z18convolution_kernelPfS_S_iiii_param_0,
	.param .u64 .ptr .align 1 _Z18convolution_kernelPfS_S_iiii_param_1,
	.param .u64 .ptr .align 1 _Z18convolution_kernelPfS_S_iiii_param_2,
	.param .u32 _Z18convolution_kernelPfS_S_iiii_param_3,
	.param .u32 _Z18convolution_kernelPfS_S_iiii_param_4,
	.param .u32 _Z18convolution_kernelPfS_S_iiii_param_5,
	.param .u32 _Z18convolution_kernelPfS_S_iiii_param_6
)
{
	.reg .pred 	%p<28>;
	.reg .b32 	%r<84>;
	.reg .b32 	%f<114>;
	.reg .b64 	%rd<47>;

	ld.param.u64 	%rd9, [_Z18convolution_kernelPfS_S_iiii_param_0];
	ld.param.u64 	%rd10, [_Z18convolution_kernelPfS_S_iiii_param_2];
	ld.param.u32 	%r25, [_Z18convolution_kernelPfS_S_iiii_param_3];
	ld.param.u32 	%r26, [_Z18convolution_kernelPfS_S_iiii_param_4];
	ld.param.u32 	%r28, [_Z18convolution_kernelPfS_S_iiii_param_6];
	cvta.to.global.u64 	%rd1, %rd10;
	cvta.to.global.u64 	%rd2, %rd9;
	mov.u32 	%r1, %ctaid.z;
	mov.u32 	%r29, %ctaid.x;
	mov.u32 	%r30, %ntid.x;
	mov.u32 	%r31, %tid.x;
	mad.lo.s32 	%r2, %r29, %r30, %r31;
	mov.u32 	%r32, %ctaid.y;
	mov.u32 	%r33, %ntid.y;
	mov.u32 	%r34, %tid.y;
	mad.lo.s32 	%r35, %r32, %r33, %r34;
	max.s32 	%r36, %r2, %r35;
	setp.ge.s32 	%p1, %r36, %r28;
	@%p1 bra 	$L__BB0_45;
	setp.lt.s32 	%p2, %r26, 1;
	mov.f32 	%f92, 0f00000000;
	@%p2 bra 	$L__BB0_44;
	mul.lo.s32 	%r4, %r26, %r1;
	and.b32  	%r5, %r26, 7;
	and.b32  	%r6, %r26, 3;
	and.b32  	%r7, %r26, 2147483640;
	and.b32  	%r8, %r26, 1;
	mov.f32 	%f92, 0f00000000;
	mov.b32 	%r79, 0;
	cvt.u64.u32 	%rd33, %r35;
$L__BB0_3:
	setp.lt.u32 	%p3, %r26, 8;
	add.s32 	%r10, %r79, %r2;
	mul.lo.s32 	%r11, %r10, %r25;
	add.s32 	%r39, %r79, %r4;
	mul.lo.s32 	%r12, %r39, %r26;
	mov.b32 	%r82, 0;
	@%p3 bra 	$L__BB0_22;
	mov.b32 	%r80, 0;
	cvt.s64.s32 	%rd16, %r11;
$L__BB0_5:
	.pragma "nounroll";
	add.s32 	%r14, %r80, %r35;
	max.s32 	%r41, %r10, %r14;
	setp.ge.s32 	%p4, %r41, %r25;
	add.s32 	%r42, %r80, %r12;
	mul.wide.s32 	%rd11, %r42, 4;
	add.s64 	%rd3, %rd1, %rd11;
	@%p4 bra 	$L__BB0_7;
	add.s32 	%r43, %r14, %r11;
	mul.wide.s32 	%rd12, %r43, 4;
	add.s64 	%rd13, %rd2, %rd12;
	ld.global.f32 	%f43, [%rd13];
	ld.global.f32 	%f44, [%rd3];
	fma.rn.f32 	%f92, %f43, %f44, %f92;
$L__BB0_7:
	add.s32 	%r44, %r14, 1;
	max.s32 	%r45, %r10, %r44;
	setp.ge.s32 	%p5, %r45, %r25;
	cvt.s64.s32 	%rd15, %r80;
	add.s64 	%rd17, %rd15, %rd33;
	add.s64 	%rd18, %rd17, %rd16;
	shl.b64 	%rd19, %rd18, 2;
	add.s64 	%rd4, %rd2, %rd19;
	@%p5 bra 	$L__BB0_9;
	ld.global.f32 	%f45, [%rd4+4];
	ld.global.f32 	%f46, [%rd3+4];
	fma.rn.f32 	%f92, %f45, %f46, %f92;
$L__BB0_9:
	add.s32 	%r46, %r14, 2;
	max.s32 	%r47, %r10, %r46;
	setp.ge.s32 	%p6, %r47, %r25;
	@%p6 bra 	$L__BB0_11;
	ld.global.f32 	%f47, [%rd4+8];
	ld.global.f32 	%f48, [%rd3+8];
	fma.rn.f32 	%f92, %f47, %f48, %f92;
$L__BB0_11:
	add.s32 	%r48, %r14, 3;
	max.s32 	%r49, %r10, %r48;
	setp.ge.s32 	%p7, %r49, %r25;
	@%p7 bra 	$L__BB0_13;
	ld.global.f32 	%f49, [%rd4+12];
	ld.global.f32 	%f50, [%rd3+12];
	fma.rn.f32 	%f92, %f49, %f50, %f92;
$L__BB0_13:
	add.s32 	%r50, %r14, 4;
	max.s32 	%r51, %r10, %r50;
	setp.ge.s32 	%p8, %r51, %r25;
	@%p8 bra 	$L__BB0_15;
	ld.global.f32 	%f51, [%rd4+16];
	ld.global.f32 	%f52, [%rd3+16];
	fma.rn.f32 	%f92, %f51, %f52, %f92;
$L__BB0_15:
	add.s32 	%r52, %r14, 5;
	max.s32 	%r53, %r10, %r52;
	setp.ge.s32 	%p9, %r53, %r25;
	@%p9 bra 	$L__BB0_17;
	ld.global.f32 	%f53, [%rd4+20];
	ld.global.f32 	%f54, [%rd3+20];
	fma.rn.f32 	%f92, %f53, %f54, %f92;
$L__BB0_17:
	add.s32 	%r54, %r14, 6;
	max.s32 	%r55, %r10, %r54;
	setp.ge.s32 	%p10, %r55, %r25;
	@%p10 bra 	$L__BB0_19;
	ld.global.f32 	%f55, [%rd4+24];
	ld.global.f32 	%f56, [%rd3+24];
	fma.rn.f32 	%f92, %f55, %f56, %f92;
$L__BB0_19:
	add.s32 	%r56, %r14, 7;
	max.s32 	%r57, %r10, %r56;
	setp.ge.s32 	%p11, %r57, %r25;
	@%p11 bra 	$L__BB0_21;
	ld.global.f32 	%f57, [%rd4+28];
	ld.global.f32 	%f58, [%rd3+28];
	fma.rn.f32 	%f92, %f57, %f58, %f92;
$L__BB0_21:
	add.s32 	%r80, %r80, 8;
	setp.ne.s32 	%p12, %r80, %r7;
	mov.u32 	%r82, %r7;
	@%p12 bra 	$L__BB0_5;
$L__BB0_22:
	setp.eq.s32 	%p13, %r5, 0;
	@%p13 bra 	$L__BB0_43;
	add.s32 	%r58, %r5, -1;
	setp.lt.u32 	%p14, %r58, 3;
	@%p14 bra 	$L__BB0_33;
	add.s32 	%r17, %r82, %r35;
	max.s32 	%r60, %r10, %r17;
	setp.ge.s32 	%p15, %r60, %r25;
	add.s32 	%r61, %r82, %r12;
	mul.wide.s32 	%rd20, %r61, 4;
	add.s64 	%rd5, %rd1, %rd20;
	@%p15 bra 	$L__BB0_26;
	add.s32 	%r62, %r17, %r11;
	mul.wide.s32 	%rd21, %r62, 4;
	add.s64 	%rd22, %rd2, %rd21;
	ld.global.f32 	%f60, [%rd22];
	ld.global.f32 	%f61, [%rd5];
	fma.rn.f32 	%f92, %f60, %f61, %f92;
$L__BB0_26:
	add.s32 	%r63, %r17, 1;
	max.s32 	%r64, %r10, %r63;
	setp.ge.s32 	%p16, %r64, %r25;
	cvt.u64.u32 	%rd24, %r82;
	cvt.s64.s32 	%rd25, %r11;
	add.s64 	%rd26, %rd24, %rd33;
	add.s64 	%rd27, %rd26, %rd25;
	shl.b64 	%rd28, %rd27, 2;
	add.s64 	%rd6, %rd2, %rd28;
	@%p16 bra 	$L__BB0_28;
	ld.global.f32 	%f62, [%rd6+4];
	ld.global.f32 	%f63, [%rd5+4];
	fma.rn.f32 	%f92, %f62, %f63, %f92;
$L__BB0_28:
	add.s32 	%r65, %r17, 2;
	max.s32 	%r66, %r10, %r65;
	setp.ge.s32 	%p17, %r66, %r25;
	@%p17 bra 	$L__BB0_30;
	ld.global.f32 	%f64, [%rd6+8];
	ld.global.f32 	%f65, [%rd5+8];
	fma.rn.f32 	%f92, %f64, %f65, %f92;
$L__BB0_30:
	add.s32 	%r67, %r17, 3;
	max.s32 	%r68, %r10, %r67;
	setp.ge.s32 	%p18, %r68, %r25;
	@%p18 bra 	$L__BB0_32;
	ld.global.f32 	%f66, [%rd6+12];
	ld.global.f32 	%f67, [%rd5+12];
	fma.rn.f32 	%f92, %f66, %f67, %f92;
$L__BB0_32:
	add.s32 	%r82, %r82, 4;
$L__BB0_33:
	setp.eq.s32 	%p19, %r6, 0;
	@%p19 bra 	$L__BB0_43;
	setp.eq.s32 	%p20, %r6, 1;
	@%p20 bra 	$L__BB0_40;
	add.s32 	%r20, %r82, %r35;
	max.s32 	%r69, %r10, %r20;
	setp.ge.s32 	%p21, %r69, %r25;
	add.s32 	%r70, %r82, %r12;
	mul.wide.s32 	%rd29, %r70, 4;
	add.s64 	%rd7, %rd1, %rd29;
	@%p21 bra 	$L__BB0_37;
	add.s32 	%r71, %r20, %r11;
	mul.wide.s32 	%rd30, %r71, 4;
	add.s64 	%rd31, %rd2, %rd30;
	ld.global.f32 	%f69, [%rd31];
	ld.global.f32 	%f70, [%rd7];
	fma.rn.f32 	%f92, %f69, %f70, %f92;
$L__BB0_37:
	add.s32 	%r72, %r20, 1;
	max.s32 	%r73, %r10, %r72;
	setp.ge.s32 	%p22, %r73, %r25;
	@%p22 bra 	$L__BB0_39;
	cvt.s64.s32 	%rd32, %r11;
	cvt.s64.s32 	%rd34, %r82;
	add.s64 	%rd35, %rd34, %rd33;
	add.s64 	%rd36, %rd35, %rd32;
	shl.b64 	%rd37, %rd36, 2;
	add.s64 	%rd38, %rd2, %rd37;
	ld.global.f32 	%f71, [%rd38+4];
	ld.global.f32 	%f72, [%rd7+4];
	fma.rn.f32 	%f92, %f71, %f72, %f92;
$L__BB0_39:
	add.s32 	%r82, %r82, 2;
$L__BB0_40:
	setp.eq.s32 	%p23, %r8, 0;
	@%p23 bra 	$L__BB0_43;
	add.s32 	%r23, %r82, %r35;
	max.s32 	%r74, %r10, %r23;
	setp.ge.s32 	%p24, %r74, %r25;
	@%p24 bra 	$L__BB0_43;
	add.s32 	%r75, %r23, %r11;
	mul.wide.s32 	%rd39, %r75, 4;
	add.s64 	%rd40, %rd2, %rd39;
	ld.global.f32 	%f73, [%rd40];
	add.s32 	%r76, %r82, %r12;
	mul.wide.s32 	%rd41, %r76, 4;
	add.s64 	%rd42, %rd1, %rd41;
	ld.global.f32 	%f74, [%rd42];
	fma.rn.f32 	%f92, %f73, %f74, %f92;
$L__BB0_43:
	add.s32 	%r79, %r79, 1;
	setp.ne.s32 	%p25, %r79, %r26;
	@%p25 bra 	$L__BB0_3;
$L__BB0_44:
	ld.param.u64 	%rd46, [_Z18convolution_kernelPfS_S_iiii_param_1];
	abs.f32 	%f75, %f92;
	mul.f32 	%f76, %f75, 0f4038AA3B;
	ex2.approx.ftz.f32 	%f77, %f76;
	add.f32 	%f78, %f77, 0f3F800000;
	rcp.approx.ftz.f32 	%f79, %f78;
	fma.rn.f32 	%f80, %f79, 0fC0000000, 0f3F800000;
	setp.ge.f32 	%p26, %f75, 0f41102CB4;
	selp.f32 	%f81, 0f3F800000, %f80, %p26;
	copysign.f32 	%f82, %f92, %f81;
	mul.f32 	%f83, %f92, %f92;
	fma.rn.f32 	%f84, %f83, 0f3C80F082, 0fBD563CAE;
	fma.rn.f32 	%f85, %f84, %f83, 0f3E085941;
	fma.rn.f32 	%f86, %f85, %f83, 0fBEAAA9ED;
	fma.rn.f32 	%f87, %f86, %f83, 0f00000000;
	fma.rn.f32 	%f88, %f87, %f92, %f92;
	setp.ge.f32 	%p27, %f75, 0f3F19999A;
	selp.f32 	%f89, %f82, %f88, %p27;
	mad.lo.s32 	%r77, %r28, %r1, %r2;
	mad.lo.s32 	%r78, %r77, %r28, %r35;
	cvta.to.global.u64 	%rd43, %rd46;
	mul.wide.s32 	%rd44, %r78, 4;
	add.s64 	%rd45, %rd43, %rd44;
	st.global.f32 	[%rd45], %f89;
$L__BB0_45:
	ret;

}


// ===== COMPILED SASS (sm_100) =====

	.target	sm_100

	.elftype	@"ET_EXEC"


//--------------------- .note.nv.tkinfo           --------------------------
	.section	.note.nv.tkinfo,"",@"SHT_NOTE"
	.sectionflags	@"SHF_NOTE_NV_TKINFO"
	.tkinfo
        /*0018*/ 	.word	0x00000002
        /*0030*/ 	.string	""
        /*0030*/ 	.string	"ptxas"
        /*0030*/ 	.string	"Cuda compilation tools, release 13.0, V13.0.88"
        /*0030*/ 	.string	"Build cuda_13.0.r13.0/compiler.36424714_0"
        /*0030*/ 	.string	"-arch sm_100 -m 64 "



//--------------------- .note.nv.cuinfo           --------------------------
	.section	.note.nv.cuinfo,"",@"SHT_NOTE"
	.sectionflags	@"SHF_NOTE_NV_CUINFO"
        /*0018*/ 	.short	0x0002
        /*001a*/ 	.short	0x0064
        /*001c*/ 	.short	0x0082
	.zero		2


//--------------------- .nv.info                  --------------------------
	.section	.nv.info,"",@"SHT_CUDA_INFO"
	.align	4


	//----- nvinfo : EIATTR_REGCOUNT
	.align		4
        /*0000*/ 	.byte	0x04, 0x2f
        /*0002*/ 	.short	(.L_1 - .L_0)
	.align		4
.L_0:
        /*0004*/ 	.word	index@(_Z18convolution_kernelPfS_S_iiii)
        /*0008*/ 	.word	0x0000001e


	//----- nvinfo : EIATTR_FRAME_SIZE
	.align		4
.L_1:
        /*000c*/ 	.byte	0x04, 0x11
        /*000e*/ 	.short	(.L_3 - .L_2)
	.align		4
.L_2:
        /*0010*/ 	.word	index@(_Z18convolution_kernelPfS_S_iiii)
        /*0014*/ 	.word	0x00000000


	//----- nvinfo : EIATTR_MIN_STACK_SIZE
	.align		4
.L_3:
        /*0018*/ 	.byte	0x04, 0x12
        /*001a*/ 	.short	(.L_5 - .L_4)
	.align		4
.L_4:
        /*001c*/ 	.word	index@(_Z18convolution_kernelPfS_S_iiii)
        /*0020*/ 	.word	0x00000000
.L_5:


//--------------------- .nv.compat                --------------------------
	.section	.nv.compat,"",@"SHT_CUDA_COMPAT_INFO"
	.align	4
        /*0000*/ 	.byte	0x02, 0x09, 0x00, 0x00, 0x02, 0x02, 0x01, 0x00, 0x02, 0x05, 0x05, 0x00, 0x03, 0x07, 0x01, 0x01
        /*0010*/ 	.byte	0x02, 0x03, 0x00, 0x00, 0x02, 0x06, 0x01, 0x00, 0x04, 0x0b, 0x08, 0x00, 0x01, 0x00, 0x00, 0x00
        /*0020*/ 	.byte	0x00, 0x00, 0x00, 0x00


//--------------------- .nv.info._Z18convolution_kernelPfS_S_iiii --------------------------
	.section	.nv.info._Z18convolution_kernelPfS_S_iiii,"",@"SHT_CUDA_INFO"
	.sectionflags	@""
	.align	4


	//----- nvinfo : EIATTR_CUDA_API_VERSION
	.align		4
        /*0000*/ 	.byte	0x04, 0x37
        /*0002*/ 	.short	(.L_7 - .L_6)
.L_6:
        /*0004*/ 	.word	0x00000082


	//----- nvinfo : EIATTR_KPARAM_INFO
	.align		4
.L_7:
        /*0008*/ 	.byte	0x04, 0x17
        /*000a*/ 	.short	(.L_9 - .L_8)
.L_8:
        /*000c*/ 	.word	0x00000000
        /*0010*/ 	.short	0x0006
        /*0012*/ 	.short	0x0024
        /*0014*/ 	.byte	0x00, 0xf0, 0x11, 0x00


	//----- nvinfo : EIATTR_KPARAM_INFO
	.align		4
.L_9:
        /*0018*/ 	.byte	0x04, 0x17
        /*001a*/ 	.short	(.L_11 - .L_10)
.L_10:
        /*001c*/ 	.word	0x00000000
        /*0020*/ 	.short	0x0005
        /*0022*/ 	.short	0x0020
        /*0024*/ 	.byte	0x00, 0xf0, 0x11, 0x00


	//----- nvinfo : EIATTR_KPARAM_INFO
	.align		4
.L_11:
        /*0028*/ 	.byte	0x04, 0x17
        /*002a*/ 	.short	(.L_13 - .L_12)
.L_12:
        /*002c*/ 	.word	0x00000000
        /*0030*/ 	.short	0x0004
        /*0032*/ 	.short	0x001c
        /*0034*/ 	.byte	0x00, 0xf0, 0x11, 0x00


	//----- nvinfo : EIATTR_KPARAM_INFO
	.align		4
.L_13:
        /*0038*/ 	.byte	0x04, 0x17
        /*003a*/ 	.short	(.L_15 - .L_14)
.L_14:
        /*003c*/ 	.word	0x00000000
        /*0040*/ 	.short	0x0003
        /*0042*/ 	.short	0x0018
        /*0044*/ 	.byte	0x00, 0xf0, 0x11, 0x00


	//----- nvinfo : EIATTR_KPARAM_INFO
	.align		4
.L_15:
        /*0048*/ 	.byte	0x04, 0x17
        /*004a*/ 	.short	(.L_17 - .L_16)
.L_16:
        /*004c*/ 	.word	0x00000000
        /*0050*/ 	.short	0x0002
        /*0052*/ 	.short	0x0010
        /*0054*/ 	.byte	0x00, 0xf5, 0x21, 0x00


	//----- nvinfo : EIATTR_KPARAM_INFO
	.align		4
.L_17:
        /*0058*/ 	.byte	0x04, 0x17
        /*005a*/ 	.short	(.L_19 - .L_18)
.L_18:
        /*005c*/ 	.word	0x00000000
        /*0060*/ 	.short	0x0001
        /*0062*/ 	.short	0x0008
        /*0064*/ 	.byte	0x00, 0xf5, 0x21, 0x00


	//----- nvinfo : EIATTR_KPARAM_INFO
	.align		4
.L_19:
        /*0068*/ 	.byte	0x04, 0x17
        /*006a*/ 	.short	(.L_21 - .L_20)
.L_20:
        /*006c*/ 	.word	0x00000000
        /*0070*/ 	.short	0x0000
        /*0072*/ 	.short	0x0000
        /*0074*/ 	.byte	0x00, 0xf5, 0x21, 0x00


	//----- nvinfo : EIATTR_SPARSE_MMA_MASK
	.align		4
.L_21:
        /*0078*/ 	.byte	0x03, 0x50
        /*007a*/ 	.short	0x0000


	//----- nvinfo : EIATTR_MAXREG_COUNT
	.align		4
        /*007c*/ 	.byte	0x03, 0x1b
        /*007e*/ 	.short	0x00ff


	//----- nvinfo : EIATTR_MERCURY_ISA_VERSION
	.align		4
        /*0080*/ 	.byte	0x03, 0x5f
        /*0082*/ 	.short	0x0101


	//----- nvinfo : EIATTR_VRC_CTA_INIT_COUNT
	.align		4
        /*0084*/ 	.byte	0x02, 0x4a
	.zero		1
	.zero		1


	//----- nvinfo : EIATTR_EXIT_INSTR_OFFSETS
	.align		4
        /*0088*/ 	.byte	0x04, 0x1c
        /*008a*/ 	.short	(.L_23 - .L_22)


	//   ....[0]....
.L_22:
        /*008c*/ 	.word	0x000000c0


	//   ....[1]....
        /*0090*/ 	.word	0x00000ca0


	//----- nvinfo : EIATTR_CRS_STACK_SIZE
	.align		4
.L_23:
        /*0094*/ 	.byte	0x04, 0x1e
        /*0096*/ 	.short	(.L_25 - .L_24)
.L_24:
        /*0098*/ 	.word	0x00000000


	//----- nvinfo : EIATTR_CBANK_PARAM_SIZE
	.align		4
.L_25:
        /*009c*/ 	.byte	0x03, 0x19
        /*009e*/ 	.short	0x0028


	//----- nvinfo : EIATTR_PARAM_CBANK
	.align		4
        /*00a0*/ 	.byte	0x04, 0x0a
        /*00a2*/ 	.short	(.L_27 - .L_26)
	.align		4
.L_26:
        /*00a4*/ 	.word	index@(.nv.constant0._Z18convolution_kernelPfS_S_iiii)
        /*00a8*/ 	.short	0x0380
        /*00aa*/ 	.short	0x0028


	//----- nvinfo : EIATTR_SW_WAR
	.align		4
.L_27:
        /*00ac*/ 	.byte	0x04, 0x36
        /*00ae*/ 	.short	(.L_29 - .L_28)
.L_28:
        /*00b0*/ 	.word	0x00000008
.L_29:


//--------------------- .nv.callgraph             --------------------------
	.section	.nv.callgraph,"",@"SHT_CUDA_CALLGRAPH"
	.align	4
	.sectionentsize	8
	.align		4
        /*0000*/ 	.word	0x00000000
	.align		4
        /*0004*/ 	.word	0xffffffff
	.align		4
        /*0008*/ 	.word	0x00000000
	.align		4
        /*000c*/ 	.word	0xfffffffe
	.align		4
        /*0010*/ 	.word	0x00000000
	.align		4
        /*0014*/ 	.word	0xfffffffd
	.align		4
        /*0018*/ 	.word	0x00000000
	.align		4
        /*001c*/ 	.word	0xfffffffc


//--------------------- .text._Z18convolution_kernelPfS_S_iiii --------------------------
	.section	.text._Z18convolution_kernelPfS_S_iiii,"ax",@progbits
	.align	128
        .global         _Z18convolution_kernelPfS_S_iiii
        .type           _Z18convolution_kernelPfS_S_iiii,@function
        .size           _Z18convolution_kernelPfS_S_iiii,(.L_x_9 - _Z18convolution_kernelPfS_S_iiii)
        .other          _Z18convolution_kernelPfS_S_iiii,@"STO_CUDA_ENTRY STV_DEFAULT"
_Z18convolution_kernelPfS_S_iiii:
.text._Z18convolution_kernelPfS_S_iiii:
[----:B------:R-:W-:Y:S01]  /*0000*/  LDC R1, c[0x0][0x37c] ;  /* 0x0000df00ff017b82 */ /* 0x000fe20000000800 */
[----:B------:R-:W0:Y:S07]  /*0010*/  S2R R3, SR_TID.X ;  /* 0x0000000000037919 */ /* 0x000e2e0000002100 */
[----:B------:R-:W0:Y:S01]  /*0020*/  LDC R0, c[0x0][0x360] ;  /* 0x0000d800ff007b82 */ /* 0x000e220000000800 */
[----:B------:R-:W1:Y:S01]  /*0030*/  LDCU UR6, c[0x0][0x3a4] ;  /* 0x00007480ff0677ac */ /* 0x000e620008000800 */
[----:B------:R-:W2:Y:S06]  /*0040*/  S2R R2, SR_TID.Y ;  /* 0x0000000000027919 */ /* 0x000eac0000002200 */
[----:B------:R-:W0:Y:S08]  /*0050*/  S2UR UR4, SR_CTAID.X ;  /* 0x00000000000479c3 */ /* 0x000e300000002500 */
[----:B------:R-:W2:Y:S08]  /*0060*/  S2UR UR5, SR_CTAID.Y ;  /* 0x00000000000579c3 */ /* 0x000eb00000002600 */
[----:B------:R-:W2:Y:S01]  /*0070*/  LDC R11, c[0x0][0x364] ;  /* 0x0000d900ff0b7b82 */ /* 0x000ea20000000800 */
[----:B0-----:R-:W-:-:S02]  /*0080*/  IMAD R0, R0, UR4, R3 ;  /* 0x0000000400007c24 */ /* 0x001fc4000f8e0203 */
[----:B--2---:R-:W-:-:S05]  /*0090*/  IMAD R11, R11, UR5, R2 ;  /* 0x000000050b0b7c24 */ /* 0x004fca000f8e0202 */
[----:B------:R-:W-:-:S04]  /*00a0*/  VIMNMX R2, PT, PT, R0, R11, !PT ;  /* 0x0000000b00027248 */ /* 0x000fc80007fe0100 */
[----:B-1----:R-:W-:-:S13]  /*00b0*/  ISETP.GE.AND P0, PT, R2, UR6, PT ;  /* 0x0000000602007c0c */ /* 0x002fda000bf06270 */
[----:B------:R-:W-:Y:S05]  /*00c0*/  @P0 EXIT ;  /* 0x000000000000094d */ /* 0x000fea0003800000 */
[----:B------:R-:W0:Y:S01]  /*00d0*/  LDCU UR4, c[0x0][0x39c] ;  /* 0x00007380ff0477ac */ /* 0x000e220008000800 */
[----:B------:R-:W1:Y:S01]  /*00e0*/  S2UR UR8, SR_CTAID.Z ;  /* 0x00000000000879c3 */ /* 0x000e620000002700 */
[----:B------:R-:W-:Y:S01]  /*00f0*/  IMAD.MOV.U32 R10, RZ, RZ, RZ ;  /* 0x000000ffff0a7224 */ /* 0x000fe200078e00ff */
[----:B------:R-:W2:Y:S01]  /*0100*/  LDCU.64 UR10, c[0x0][0x358] ;  /* 0x00006b00ff0a77ac */ /* 0x000ea20008000a00 */
[----:B0-----:R-:W-:-:S09]  /*0110*/  UISETP.GE.AND UP0, UPT, UR4, 0x1, UPT ;  /* 0x000000010400788c */ /* 0x001fd2000bf06270 */
[----:B-12---:R-:W-:Y:S05]  /*0120*/  BRA.U !UP0, `(.L_x_0) ;  /* 0x0000000908807547 */ /* 0x006fea000b800000 */
[----:B------:R-:W-:Y:S01]  /*0130*/  IMAD.MOV.U32 R10, RZ, RZ, RZ ;  /* 0x000000ffff0a7224 */ /* 0x000fe200078e00ff */
[----:B------:R-:W-:Y:S01]  /*0140*/  ULOP3.LUT UR5, UR4, 0x7, URZ, 0xc0, !UPT ;  /* 0x0000000704057892 */ /* 0x000fe2000f8ec0ff */
[----:B------:R-:W-:Y:S01]  /*0150*/  IMAD.MOV.U32 R12, RZ, RZ, RZ ;  /* 0x000000ffff0c7224 */ /* 0x000fe200078e00ff */
[----:B------:R-:W-:Y:S02]  /*0160*/  ULOP3.LUT UR6, UR4, 0x3, URZ, 0xc0, !UPT ;  /* 0x0000000304067892 */ /* 0x000fe4000f8ec0ff */
[----:B------:R-:W-:-:S12]  /*0170*/  ULOP3.LUT UR4, UR4, 0x7ffffff8, URZ, 0xc0, !UPT ;  /* 0x7ffffff804047892 */ /* 0x000fd8000f8ec0ff */
.L_x_7:
[----:B------:R-:W0:Y:S01]  /*0180*/  LDC.64 R2, c[0x0][0x398] ;  /* 0x0000e600ff027b82 */ /* 0x000e220000000a00 */
[--C-:B------:R-:W-:Y:S02]  /*0190*/  IMAD.IADD R13, R0, 0x1, R12.reuse ;  /* 0x00000001000d7824 */ /* 0x100fe400078e020c */
[----:B------:R-:W-:Y:S01]  /*01a0*/  IMAD.MOV.U32 R4, RZ, RZ, RZ ;  /* 0x000000ffff047224 */ /* 0x000fe200078e00ff */
[C---:B0-----:R-:W-:Y:S01]  /*01b0*/  ISETP.GE.U32.AND P1, PT, R3.reuse, 0x8, PT ;  /* 0x000000080300780c */ /* 0x041fe20003f26070 */
[----:B------:R-:W-:Y:S01]  /*01c0*/  IMAD R14, R3, UR8, R12 ;  /* 0x00000008030e7c24 */ /* 0x000fe2000f8e020c */
[----:B------:R-:W-:Y:S01]  /*01d0*/  IADD3 R12, PT, PT, R12, 0x1, RZ ;  /* 0x000000010c0c7810 */ /* 0x000fe20007ffe0ff */
[----:B------:R-:W-:-:S03]  /*01e0*/  IMAD R16, R13, R2, RZ ;  /* 0x000000020d107224 */ /* 0x000fc600078e02ff */
[----:B------:R-:W-:-:S07]  /*01f0*/  ISETP.NE.AND P0, PT, R12, R3, PT ;  /* 0x000000030c00720c */ /* 0x000fce0003f05270 */
[----:B------:R-:W-:Y:S06]  /*0200*/  @!P1 BRA `(.L_x_1) ;  /* 0x0000000000f09947 */ /* 0x000fec0003800000 */
[----:B------:R-:W-:Y:S01]  /*0210*/  SHF.R.S32.HI R15, RZ, 0x1f, R16 ;  /* 0x0000001fff0f7819 */ /* 0x000fe20000011410 */
[----:B------:R-:W-:Y:S01]  /*0220*/  IMAD.MOV.U32 R18, RZ, RZ, RZ ;  /* 0x000000ffff127224 */ /* 0x000fe200078e00ff */
[----:B------:R-:W0:Y:S06]  /*0230*/  LDCU.64 UR12, c[0x0][0x380] ;  /* 0x00007000ff0c77ac */ /* 0x000e2c0008000a00 */
.L_x_2:
[----:B------:R-:W1:Y:S01]  /*0240*/  LDC.64 R2, c[0x0][0x398] ;  /* 0x0000e600ff027b82 */ /* 0x000e620000000a00 */
[--C-:B------:R-:W-:Y:S01]  /*0250*/  IMAD.IADD R20, R11, 0x1, R18.reuse ;  /* 0x000000010b147824 */ /* 0x100fe200078e0212 */
[----:B------:R-:W-:Y:S02]  /*0260*/  SHF.R.S32.HI R8, RZ, 0x1f, R18 ;  /* 0x0000001fff087819 */ /* 0x000fe40000011412 */
[----:B------:R-:W-:Y:S02]  /*0270*/  IADD3 R19, P2, P3, R16, R18, R11 ;  /* 0x0000001210137210 */ /* 0x000fe40007b5e00b */
[----:B------:R-:W-:Y:S02]  /*0280*/  VIMNMX R5, PT, PT, R13, R20, !PT ;  /* 0x000000140d057248 */ /* 0x000fe40007fe0100 */
[----:B------:R-:W-:Y:S02]  /*0290*/  VIADDMNMX R9, R20, 0x1, R13, !PT ;  /* 0x0000000114097846 */ /* 0x000fe4000780010d */
[----:B------:R-:W-:-:S02]  /*02a0*/  IADD3.X R22, PT, PT, R15, R8, RZ, P2, P3 ;  /* 0x000000080f167210 */ /* 0x000fc400017e64ff */
[----:B0-----:R-:W-:Y:S02]  /*02b0*/  LEA R8, P2, R19, UR12, 0x2 ;  /* 0x0000000c13087c11 */ /* 0x001fe4000f8410ff */
[-C--:B-1----:R-:W-:Y:S02]  /*02c0*/  ISETP.GE.AND P1, PT, R5, R2.reuse, PT ;  /* 0x000000020500720c */ /* 0x082fe40003f26270 */
[----:B------:R-:W0:Y:S01]  /*02d0*/  LDC.64 R4, c[0x0][0x390] ;  /* 0x0000e400ff047b82 */ /* 0x000e220000000a00 */
[----:B------:R-:W-:Y:S01]  /*02e0*/  ISETP.GE.AND P6, PT, R9, R2, PT ;  /* 0x000000020900720c */ /* 0x000fe20003fc6270 */
[----:B------:R-:W-:-:S09]  /*02f0*/  IMAD R9, R14, R3, R18 ;  /* 0x000000030e097224 */ /* 0x000fd200078e0212 */
[----:B------:R-:W1:Y:S01]  /*0300*/  @!P1 LDC.64 R6, c[0x0][0x380] ;  /* 0x0000e000ff069b82 */ /* 0x000e620000000a00 */
[----:B------:R-:W-:Y:S01]  /*0310*/  @!P1 IADD3 R17, PT, PT, R16, R20, RZ ;  /* 0x0000001410119210 */ /* 0x000fe20007ffe0ff */
[----:B0-----:R-:W-:Y:S01]  /*0320*/  IMAD.WIDE R4, R9, 0x4, R4 ;  /* 0x0000000409047825 */ /* 0x001fe200078e0204 */
[----:B------:R-:W-:-:S04]  /*0330*/  LEA.HI.X R9, R19, UR13, R22, 0x2, P2 ;  /* 0x0000000d13097c11 */ /* 0x000fc800090f1416 */
[----:B------:R-:W2:Y:S04]  /*0340*/  @!P1 LDG.E R19, desc[UR10][R4.64] ;  /* 0x0000000a04139981 */ /* 0x000ea8000c1e1900 */
[----:B------:R-:W3:Y:S01]  /*0350*/  @!P6 LDG.E R21, desc[UR10][R8.64+0x4] ;  /* 0x0000040a0815e981 */ /* 0x000ee2000c1e1900 */
[----:B-1----:R-:W-:-:S03]  /*0360*/  @!P1 IMAD.WIDE R6, R17, 0x4, R6 ;  /* 0x0000000411069825 */ /* 0x002fc600078e0206 */
[----:B------:R-:W3:Y:S04]  /*0370*/  @!P6 LDG.E R17, desc[UR10][R4.64+0x4] ;  /* 0x0000040a0411e981 */ /* 0x000ee8000c1e1900 */
[----:B------:R-:W2:Y:S01]  /*0380*/  @!P1 LDG.E R7, desc[UR10][R6.64] ;  /* 0x0000000a06079981 */ /* 0x000ea2000c1e1900 */
[C-C-:B------:R-:W-:Y:S02]  /*0390*/  VIADDMNMX R23, R20.reuse, 0x2, R13.reuse, !PT ;  /* 0x0000000214177846 */ /* 0x140fe4000780010d */
[----:B------:R-:W-:Y:S02]  /*03a0*/  VIADDMNMX R25, R20, 0x3, R13, !PT ;  /* 0x0000000314197846 */ /* 0x000fe4000780010d */
[-C--:B------:R-:W-:Y:S02]  /*03b0*/  ISETP.GE.AND P5, PT, R23, R2.reuse, PT ;  /* 0x000000021700720c */ /* 0x080fe40003fa6270 */
[----:B------:R-:W-:-:S02]  /*03c0*/  ISETP.GE.AND P4, PT, R25, R2, PT ;  /* 0x000000021900720c */ /* 0x000fc40003f86270 */
[C-C-:B------:R-:W-:Y:S02]  /*03d0*/  VIADDMNMX R23, R20.reuse, 0x4, R13.reuse, !PT ;  /* 0x0000000414177846 */ /* 0x140fe4000780010d */
[C-C-:B------:R-:W-:Y:S02]  /*03e0*/  VIADDMNMX R25, R20.reuse, 0x5, R13.reuse, !PT ;  /* 0x0000000514197846 */ /* 0x140fe4000780010d */
[-C--:B------:R-:W-:Y:S02]  /*03f0*/  ISETP.GE.AND P3, PT, R23, R2.reuse, PT ;  /* 0x000000021700720c */ /* 0x080fe40003f66270 */
[----:B------:R-:W-:Y:S02]  /*0400*/  VIADDMNMX R23, R20, 0x6, R13, !PT ;  /* 0x0000000614177846 */ /* 0x000fe4000780010d */
[----:B------:R-:W-:-:S03]  /*0410*/  ISETP.GE.AND P2, PT, R25, R2, PT ;  /* 0x000000021900720c */ /* 0x000fc60003f46270 */
[----:B------:R-:W4:Y:S01]  /*0420*/  @!P4 LDG.E R6, desc[UR10][R4.64+0xc] ;  /* 0x00000c0a0406c981 */ /* 0x000f22000c1e1900 */
[----:B------:R-:W-:-:S05]  /*0430*/  VIADDMNMX R25, R20, 0x7, R13, !PT ;  /* 0x0000000714197846 */ /* 0x000fca000780010d */
[----:B------:R-:W5:Y:S04]  /*0440*/  @!P3 LDG.E R20, desc[UR10][R4.64+0x10] ;  /* 0x0000100a0414b981 */ /* 0x000f68000c1e1900 */
[----:B------:R-:W5:Y:S01]  /*0450*/  @!P2 LDG.E R22, desc[UR10][R4.64+0x14] ;  /* 0x0000140a0416a981 */ /* 0x000f62000c1e1900 */
[----:B--2---:R-:W-:-:S03]  /*0460*/  @!P1 FFMA R10, R7, R19, R10 ;  /* 0x00000013070a9223 */ /* 0x004fc6000000000a */
[----:B------:R-:W2:Y:S01]  /*0470*/  @!P5 LDG.E R7, desc[UR10][R4.64+0x8] ;  /* 0x0000080a0407d981 */ /* 0x000ea2000c1e1900 */
[----:B------:R-:W-:-:S03]  /*0480*/  ISETP.GE.AND P1, PT, R23, R2, PT ;  /* 0x000000021700720c */ /* 0x000fc60003f26270 */
[----:B------:R-:W2:Y:S01]  /*0490*/  @!P5 LDG.E R19, desc[UR10][R8.64+0x8] ;  /* 0x0000080a0813d981 */ /* 0x000ea2000c1e1900 */
[----:B---3--:R-:W-:-:S03]  /*04a0*/  @!P6 FFMA R10, R21, R17, R10 ;  /* 0x00000011150ae223 */ /* 0x008fc6000000000a */
[----:B------:R-:W4:Y:S04]  /*04b0*/  @!P4 LDG.E R23, desc[UR10][R8.64+0xc] ;  /* 0x00000c0a0817c981 */ /* 0x000f28000c1e1900 */
[----:B------:R-:W5:Y:S01]  /*04c0*/  @!P3 LDG.E R17, desc[UR10][R8.64+0x10] ;  /* 0x0000100a0811b981 */ /* 0x000f62000c1e1900 */
[----:B------:R-:W-:-:S03]  /*04d0*/  ISETP.GE.AND P6, PT, R25, R2, PT ;  /* 0x000000021900720c */ /* 0x000fc60003fc6270 */
[----:B------:R-:W3:Y:S04]  /*04e0*/  @!P2 LDG.E R21, desc[UR10][R8.64+0x14] ;  /* 0x0000140a0815a981 */ /* 0x000ee8000c1e1900 */
[----:B------:R-:W3:Y:S04]  /*04f0*/  @!P1 LDG.E R24, desc[UR10][R4.64+0x18] ;  /* 0x0000180a04189981 */ /* 0x000ee8000c1e1900 */
[----:B------:R-:W3:Y:S04]  /*0500*/  @!P1 LDG.E R25, desc[UR10][R8.64+0x18] ;  /* 0x0000180a08199981 */ /* 0x000ee8000c1e1900 */
[----:B------:R-:W3:Y:S04]  /*0510*/  @!P6 LDG.E R27, desc[UR10][R8.64+0x1c] ;  /* 0x00001c0a081be981 */ /* 0x000ee8000c1e1900 */
[----:B------:R-:W3:Y:S01]  /*0520*/  @!P6 LDG.E R26, desc[UR10][R4.64+0x1c] ;  /* 0x00001c0a041ae981 */ /* 0x000ee2000c1e1900 */
[----:B------:R-:W-:-:S02]  /*0530*/  VIADD R18, R18, 0x8 ;  /* 0x0000000812127836 */ /* 0x000fc40000000000 */
[----:B--2---:R-:W-:-:S04]  /*0540*/  @!P5 FFMA R10, R19, R7, R10 ;  /* 0x00000007130ad223 */ /* 0x004fc8000000000a */
[----:B----4-:R-:W-:-:S04]  /*0550*/  @!P4 FFMA R10, R23, R6, R10 ;  /* 0x00000006170ac223 */ /* 0x010fc8000000000a */
[----:B-----5:R-:W-:-:S04]  /*0560*/  @!P3 FFMA R10, R17, R20, R10 ;  /* 0x00000014110ab223 */ /* 0x020fc8000000000a */
[----:B---3--:R-:W-:Y:S01]  /*0570*/  @!P2 FFMA R10, R21, R22, R10 ;  /* 0x00000016150aa223 */ /* 0x008fe2000000000a */
[----:B------:R-:W-:-:S03]  /*0580*/  ISETP.NE.AND P2, PT, R18, UR4, PT ;  /* 0x0000000412007c0c */ /* 0x000fc6000bf45270 */
[----:B------:R-:W-:-:S04]  /*0590*/  @!P1 FFMA R10, R25, R24, R10 ;  /* 0x00000018190a9223 */ /* 0x000fc8000000000a */
[----:B------:R-:W-:-:S06]  /*05a0*/  @!P6 FFMA R10, R27, R26, R10 ;  /* 0x0000001a1b0ae223 */ /* 0x000fcc000000000a */
[----:B------:R-:W-:Y:S05]  /*05b0*/  @P2 BRA `(.L_x_2) ;  /* 0xfffffffc00202947 */ /* 0x000fea000383ffff */
[----:B------:R-:W-:-:S07]  /*05c0*/  IMAD.U32 R4, RZ, RZ, UR4 ;  /* 0x00000004ff047e24 */ /* 0x000fce000f8e00ff */
.L_x_1:
[----:B------:R-:W-:-:S09]  /*05d0*/  UISETP.NE.AND UP0, UPT, UR5, URZ, UPT ;  /* 0x000000ff0500728c */ /* 0x000fd2000bf05270 */
[----:B------:R-:W-:Y:S05]  /*05e0*/  BRA.U !UP0, `(.L_x_3) ;  /* 0x00000005084c7547 */ /* 0x000fea000b800000 */
[----:B------:R-:W-:Y:S02]  /*05f0*/  UIADD3 UR7, UPT, UPT, UR5, -0x1, URZ ;  /* 0xffffffff05077890 */ /* 0x000fe4000fffe0ff */
[----:B------:R-:W-:Y:S02]  /*0600*/  UISETP.NE.AND UP1, UPT, UR6, URZ, UPT ;  /* 0x000000ff0600728c */ /* 0x000fe4000bf25270 */
[----:B------:R-:W-:-:S09]  /*0610*/  UISETP.GE.U32.AND UP0, UPT, UR7, 0x3, UPT ;  /* 0x000000030700788c */ /* 0x000fd2000bf06070 */
[----:B------:R-:W-:Y:S05]  /*0620*/  BRA.U !UP0, `(.L_x_4) ;  /* 0x0000000108887547 */ /* 0x000fea000b800000 */
[----:B------:R-:W-:Y:S01]  /*0630*/  IMAD.IADD R22, R11, 0x1, R4 ;  /* 0x000000010b167824 */ /* 0x000fe200078e0204 */
[----:B------:R-:W0:Y:S01]  /*0640*/  LDC.64 R6, c[0x0][0x390] ;  /* 0x0000e400ff067b82 */ /* 0x000e220000000a00 */
[----:B------:R-:W1:Y:S01]  /*0650*/  LDCU.64 UR12, c[0x0][0x380] ;  /* 0x00007000ff0c77ac */ /* 0x000e620008000a00 */
[----:B------:R-:W-:Y:S02]  /*0660*/  SHF.R.S32.HI R20, RZ, 0x1f, R16 ;  /* 0x0000001fff147819 */ /* 0x000fe40000011410 */
[----:B------:R-:W-:Y:S02]  /*0670*/  VIMNMX R5, PT, PT, R13, R22, !PT ;  /* 0x000000160d057248 */ /* 0x000fe40007fe0100 */
[----:B------:R-:W-:Y:S02]  /*0680*/  VIADDMNMX R9, R22, 0x1, R13, !PT ;  /* 0x0000000116097846 */ /* 0x000fe4000780010d */
[-C--:B------:R-:W-:Y:S02]  /*0690*/  ISETP.GE.AND P1, PT, R5, R2.reuse, PT ;  /* 0x000000020500720c */ /* 0x080fe40003f26270 */
[----:B------:R-:W-:-:S02]  /*06a0*/  ISETP.GE.AND P3, PT, R9, R2, PT ;  /* 0x000000020900720c */ /* 0x000fc40003f66270 */
[----:B------:R-:W-:Y:S02]  /*06b0*/  IADD3 R9, P4, P5, R16, R4, R11 ;  /* 0x0000000410097210 */ /* 0x000fe40007d9e00b */
[----:B------:R-:W-:Y:S02]  /*06c0*/  VIADDMNMX R15, R22, 0x2, R13, !PT ;  /* 0x00000002160f7846 */ /* 0x000fe4000780010d */
[----:B------:R-:W-:Y:S02]  /*06d0*/  IADD3.X R20, PT, PT, R20, RZ, RZ, P4, P5 ;  /* 0x000000ff14147210 */ /* 0x000fe400027ea4ff */
[----:B------:R-:W-:Y:S02]  /*06e0*/  ISETP.GE.AND P2, PT, R15, R2, PT ;  /* 0x000000020f00720c */ /* 0x000fe40003f46270 */
[----:B-1----:R-:W-:Y:S01]  /*06f0*/  LEA R8, P4, R9, UR12, 0x2 ;  /* 0x0000000c09087c11 */ /* 0x002fe2000f8810ff */
[----:B------:R-:W1:Y:S01]  /*0700*/  @!P1 LDC.64 R18, c[0x0][0x380] ;  /* 0x0000e000ff129b82 */ /* 0x000e620000000a00 */
[----:B------:R-:W-:-:S02]  /*0710*/  @!P1 IADD3 R5, PT, PT, R16, R22, RZ ;  /* 0x0000001610059210 */ /* 0x000fc40007ffe0ff */
[----:B------:R-:W-:Y:S02]  /*0720*/  VIADDMNMX R15, R22, 0x3, R13, !PT ;  /* 0x00000003160f7846 */ /* 0x000fe4000780010d */
[----:B------:R-:W-:Y:S02]  /*0730*/  LEA.HI.X R9, R9, UR13, R20, 0x2, P4 ;  /* 0x0000000d09097c11 */ /* 0x000fe4000a0f1414 */
[----:B------:R-:W-:-:S03]  /*0740*/  ISETP.GE.AND P4, PT, R15, R2, PT ;  /* 0x000000020f00720c */ /* 0x000fc60003f86270 */
[----:B------:R-:W2:Y:S04]  /*0750*/  @!P3 LDG.E R15, desc[UR10][R8.64+0x4] ;  /* 0x0000040a080fb981 */ /* 0x000ea8000c1e1900 */
[----:B------:R-:W3:Y:S06]  /*0760*/  @!P2 LDG.E R21, desc[UR10][R8.64+0x8] ;  /* 0x0000080a0815a981 */ /* 0x000eec000c1e1900 */
[----:B------:R-:W4:Y:S01]  /*0770*/  @!P4 LDG.E R23, desc[UR10][R8.64+0xc] ;  /* 0x00000c0a0817c981 */ /* 0x000f22000c1e1900 */
[----:B-1----:R-:W-:-:S04]  /*0780*/  @!P1 IMAD.WIDE R18, R5, 0x4, R18 ;  /* 0x0000000405129825 */ /* 0x002fc800078e0212 */
[----:B------:R-:W-:Y:S02]  /*0790*/  IMAD R5, R14, R3, R4 ;  /* 0x000000030e057224 */ /* 0x000fe400078e0204 */
[----:B------:R-:W5:Y:S02]  /*07a0*/  @!P1 LDG.E R19, desc[UR10][R18.64] ;  /* 0x0000000a12139981 */ /* 0x000f64000c1e1900 */
[----:B0-----:R-:W-:-:S05]  /*07b0*/  IMAD.WIDE R6, R5, 0x4, R6 ;  /* 0x0000000405067825 */ /* 0x001fca00078e0206 */
[----:B------:R-:W5:Y:S04]  /*07c0*/  @!P1 LDG.E R5, desc[UR10][R6.64] ;  /* 0x0000000a06059981 */ /* 0x000f68000c1e1900 */
[----:B------:R-:W2:Y:S04]  /*07d0*/  @!P3 LDG.E R17, desc[UR10][R6.64+0x4] ;  /* 0x0000040a0611b981 */ /* 0x000ea8000c1e1900 */
[----:B------:R-:W3:Y:S04]  /*07e0*/  @!P2 LDG.E R20, desc[UR10][R6.64+0x8] ;  /* 0x0000080a0614a981 */ /* 0x000ee8000c1e1900 */
[----:B------:R-:W4:Y:S01]  /*07f0*/  @!P4 LDG.E R22, desc[UR10][R6.64+0xc] ;  /* 0x00000c0a0616c981 */ /* 0x000f22000c1e1900 */
[----:B------:R-:W-:-:S02]  /*0800*/  VIADD R4, R4, 0x4 ;  /* 0x0000000404047836 */ /* 0x000fc40000000000 */
[----:B-----5:R-:W-:-:S04]  /*0810*/  @!P1 FFMA R10, R19, R5, R10 ;  /* 0x00000005130a9223 */ /* 0x020fc8000000000a */
[----:B--2---:R-:W-:-:S04]  /*0820*/  @!P3 FFMA R10, R15, R17, R10 ;  /* 0x000000110f0ab223 */ /* 0x004fc8000000000a */
[----:B---3--:R-:W-:-:S04]  /*0830*/  @!P2 FFMA R10, R21, R20, R10 ;  /* 0x00000014150aa223 */ /* 0x008fc8000000000a */
[----:B----4-:R-:W-:-:S07]  /*0840*/  @!P4 FFMA R10, R23, R22, R10 ;  /* 0x00000016170ac223 */ /* 0x010fce000000000a */
.L_x_4:
[----:B------:R-:W-:Y:S05]  /*0850*/  BRA.U !UP1, `(.L_x_3) ;  /* 0x0000000109b07547 */ /* 0x000fea000b800000 */
[----:B------:R-:W-:Y:S01]  /*0860*/  UISETP.NE.AND UP0, UPT, UR6, 0x1, UPT ;  /* 0x000000010600788c */ /* 0x000fe2000bf05270 */
[----:B------:R-:W-:-:S08]  /*0870*/  LOP3.LUT P3, RZ, R3, 0x1, RZ, 0xc0, !PT ;  /* 0x0000000103ff7812 */ /* 0x000fd0000786c0ff */
[----:B------:R-:W-:Y:S05]  /*0880*/  BRA.U !UP0, `(.L_x_5) ;  /* 0x0000000108647547 */ /* 0x000fea000b800000 */
[--C-:B------:R-:W-:Y:S01]  /*0890*/  IMAD.IADD R20, R11, 0x1, R4.reuse ;  /* 0x000000010b147824 */ /* 0x100fe200078e0204 */
[----:B------:R-:W0:Y:S01]  /*08a0*/  LDC.64 R18, c[0x0][0x390] ;  /* 0x0000e400ff127b82 */ /* 0x000e220000000a00 */
[----:B------:R-:W-:-:S03]  /*08b0*/  IMAD R17, R14, R3, R4 ;  /* 0x000000030e117224 */ /* 0x000fc600078e0204 */
[----:B------:R-:W-:Y:S02]  /*08c0*/  VIADDMNMX R7, R20, 0x1, R13, !PT ;  /* 0x0000000114077846 */ /* 0x000fe4000780010d */
[----:B------:R-:W-:Y:S02]  /*08d0*/  VIMNMX R5, PT, PT, R13, R20, !PT ;  /* 0x000000140d057248 */ /* 0x000fe40007fe0100 */
[-C--:B------:R-:W-:Y:S02]  /*08e0*/  ISETP.GE.AND P2, PT, R7, R2.reuse, PT ;  /* 0x000000020700720c */ /* 0x080fe40003f46270 */
[----:B------:R-:W-:-:S11]  /*08f0*/  ISETP.GE.AND P1, PT, R5, R2, PT ;  /* 0x000000020500720c */ /* 0x000fd60003f26270 */
[----:B------:R-:W1:Y:S01]  /*0900*/  @!P2 LDC.64 R6, c[0x0][0x380] ;  /* 0x0000e000ff06ab82 */ /* 0x000e620000000a00 */
[----:B------:R-:W-:Y:S01]  /*0910*/  @!P2 SHF.R.S32.HI R22, RZ, 0x1f, R16 ;  /* 0x0000001fff16a819 */ /* 0x000fe20000011410 */
[C---:B------:R-:W-:Y:S01]  /*0920*/  @!P1 IMAD.IADD R5, R16.reuse, 0x1, R20 ;  /* 0x0000000110059824 */ /* 0x040fe200078e0214 */
[----:B------:R-:W-:Y:S01]  /*0930*/  @!P2 SHF.R.S32.HI R15, RZ, 0x1f, R4 ;  /* 0x0000001fff0fa819 */ /* 0x000fe20000011404 */
[----:B0-----:R-:W-:Y:S01]  /*0940*/  IMAD.WIDE R18, R17, 0x4, R18 ;  /* 0x0000000411127825 */ /* 0x001fe200078e0212 */
[----:B------:R-:W-:-:S03]  /*0950*/  @!P2 IADD3 R21, P4, P5, R16, R4, R11 ;  /* 0x000000041015a210 */ /* 0x000fc60007d9e00b */
[----:B------:R-:W0:Y:S01]  /*0960*/  @!P1 LDC.64 R8, c[0x0][0x380] ;  /* 0x0000e000ff089b82 */ /* 0x000e220000000a00 */
[----:B------:R-:W-:Y:S02]  /*0970*/  @!P2 IADD3.X R20, PT, PT, R22, R15, RZ, P4, P5 ;  /* 0x0000000f1614a210 */ /* 0x000fe400027ea4ff */
[----:B------:R-:W2:Y:S01]  /*0980*/  @!P2 LDG.E R15, desc[UR10][R18.64+0x4] ;  /* 0x0000040a120fa981 */ /* 0x000ea2000c1e1900 */
[----:B-1----:R-:W-:-:S04]  /*0990*/  @!P2 LEA R6, P4, R21, R6, 0x2 ;  /* 0x000000061506a211 */ /* 0x002fc800078810ff */
[----:B------:R-:W-:Y:S01]  /*09a0*/  @!P2 LEA.HI.X R7, R21, R7, R20, 0x2, P4 ;  /* 0x000000071507a211 */ /* 0x000fe200020f1414 */
[----:B0-----:R-:W-:Y:S02]  /*09b0*/  @!P1 IMAD.WIDE R8, R5, 0x4, R8 ;  /* 0x0000000405089825 */ /* 0x001fe400078e0208 */
[----:B------:R-:W3:Y:S04]  /*09c0*/  @!P1 LDG.E R5, desc[UR10][R18.64] ;  /* 0x0000000a12059981 */ /* 0x000ee8000c1e1900 */
[----:B------:R-:W3:Y:S04]  /*09d0*/  @!P1 LDG.E R9, desc[UR10][R8.64] ;  /* 0x0000000a08099981 */ /* 0x000ee8000c1e1900 */
[----:B------:R-:W2:Y:S01]  /*09e0*/  @!P2 LDG.E R7, desc[UR10][R6.64+0x4] ;  /* 0x0000040a0607a981 */ /* 0x000ea2000c1e1900 */
[----:B------:R-:W-:Y:S01]  /*09f0*/  IADD3 R4, PT, PT, R4, 0x2, RZ ;  /* 0x0000000204047810 */ /* 0x000fe20007ffe0ff */
[----:B---3--:R-:W-:-:S04]  /*0a00*/  @!P1 FFMA R10, R9, R5, R10 ;  /* 0x00000005090a9223 */ /* 0x008fc8000000000a */
[----:B--2---:R-:W-:-:S07]  /*0a10*/  @!P2 FFMA R10, R7, R15, R10 ;  /* 0x0000000f070aa223 */ /* 0x004fce000000000a */
.L_x_5:
[----:B------:R-:W-:Y:S05]  /*0a20*/  @!P3 BRA `(.L_x_3) ;  /* 0x00000000003cb947 */ /* 0x000fea0003800000 */
[----:B------:R-:W-:Y:S01]  /*0a30*/  IMAD.IADD R5, R11, 0x1, R4 ;  /* 0x000000010b057824 */ /* 0x000fe200078e0204 */
[----:B------:R-:W-:Y:S04]  /*0a40*/  BSSY.RECONVERGENT B0, `(.L_x_3) ;  /* 0x000000d000007945 */ /* 0x000fe80003800200 */
[----:B------:R-:W-:-:S04]  /*0a50*/  VIMNMX R13, PT, PT, R13, R5, !PT ;  /* 0x000000050d0d7248 */ /* 0x000fc80007fe0100 */
[----:B------:R-:W-:-:S13]  /*0a60*/  ISETP.GE.AND P1, PT, R13, R2, PT ;  /* 0x000000020d00720c */ /* 0x000fda0003f26270 */
[----:B------:R-:W-:Y:S05]  /*0a70*/  @P1 BRA `(.L_x_6) ;  /* 0x0000000000241947 */ /* 0x000fea0003800000 */
[----:B------:R-:W0:Y:S01]  /*0a80*/  LDC.64 R6, c[0x0][0x380] ;  /* 0x0000e000ff067b82 */ /* 0x000e220000000a00 */
[----:B------:R-:W-:Y:S02]  /*0a90*/  IMAD.IADD R5, R16, 0x1, R5 ;  /* 0x0000000110057824 */ /* 0x000fe400078e0205 */
[----:B------:R-:W-:-:S05]  /*0aa0*/  IMAD R13, R14, R3, R4 ;  /* 0x000000030e0d7224 */ /* 0x000fca00078e0204 */
[----:B------:R-:W1:Y:S01]  /*0ab0*/  LDC.64 R8, c[0x0][0x390] ;  /* 0x0000e400ff087b82 */ /* 0x000e620000000a00 */
[----:B0-----:R-:W-:-:S06]  /*0ac0*/  IMAD.WIDE R2, R5, 0x4, R6 ;  /* 0x0000000405027825 */ /* 0x001fcc00078e0206 */
[----:B------:R-:W2:Y:S01]  /*0ad0*/  LDG.E R3, desc[UR10][R2.64] ;  /* 0x0000000a02037981 */ /* 0x000ea2000c1e1900 */
[----:B-1----:R-:W-:-:S06]  /*0ae0*/  IMAD.WIDE R4, R13, 0x4, R8 ;  /* 0x000000040d047825 */ /* 0x002fcc00078e0208 */
[----:B------:R-:W2:Y:S02]  /*0af0*/  LDG.E R4, desc[UR10][R4.64] ;  /* 0x0000000a04047981 */ /* 0x000ea4000c1e1900 */
[----:B--2---:R-:W-:-:S07]  /*0b00*/  FFMA R10, R3, R4, R10 ;  /* 0x00000004030a7223 */ /* 0x004fce000000000a */
.L_x_6:
[----:B------:R-:W-:Y:S05]  /*0b10*/  BSYNC.RECONVERGENT B0 ;  /* 0x0000000000007941 */ /* 0x000fea0003800200 */
.L_x_3:
[----:B------:R-:W-:Y:S05]  /*0b20*/  @P0 BRA `(.L_x_7) ;  /* 0xfffffff400940947 */ /* 0x000fea000383ffff */
.L_x_0:
[C---:B------:R-:W-:Y:S01]  /*0b30*/  FMUL R4, |R10|.reuse, 2.8853900432586669922 ;  /* 0x4038aa3b0a047820 */ /* 0x040fe20000400200 */
[----:B------:R-:W0:Y:S01]  /*0b40*/  LDC R9, c[0x0][0x3a4] ;  /* 0x0000e900ff097b82 */ /* 0x000e220000000800 */
[----:B------:R-:W-:Y:S02]  /*0b50*/  HFMA2 R6, -RZ, RZ, 1.875, 0 ;  /* 0x3f800000ff067431 */ /* 0x000fe400000001ff */
[----:B------:R-:W-:Y:S02]  /*0b60*/  IMAD.MOV.U32 R8, RZ, RZ, 0x3c80f082 ;  /* 0x3c80f082ff087424 */ /* 0x000fe400078e00ff */
[C---:B------:R-:W-:Y:S01]  /*0b70*/  FMUL R7, R10.reuse, R10 ;  /* 0x0000000a0a077220 */ /* 0x040fe20000400000 */
[C---:B------:R-:W-:Y:S01]  /*0b80*/  FSETP.GE.AND P1, PT, |R10|.reuse, 0.60000002384185791016, PT ;  /* 0x3f19999a0a00780b */ /* 0x040fe20003f26200 */
[----:B------:R-:W1:Y:S01]  /*0b90*/  MUFU.EX2 R4, R4 ;  /* 0x0000000400047308 */ /* 0x000e620000000800 */
[----:B------:R-:W-:Y:S01]  /*0ba0*/  FSETP.GE.AND P0, PT, |R10|, 9.010913848876953125, PT ;  /* 0x41102cb40a00780b */ /* 0x000fe20003f06200 */
[C---:B------:R-:W-:Y:S01]  /*0bb0*/  FFMA R8, R7.reuse, R8, -0.052303962409496307373 ;  /* 0xbd563cae07087423 */ /* 0x040fe20000000008 */
[----:B------:R-:W2:Y:S03]  /*0bc0*/  LDC.64 R2, c[0x0][0x388] ;  /* 0x0000e200ff027b82 */ /* 0x000ea60000000a00 */
[----:B------:R-:W-:Y:S01]  /*0bd0*/  FFMA R8, R7, R8, 0.1331529766321182251 ;  /* 0x3e08594107087423 */ /* 0x000fe20000000008 */
[----:B-1----:R-:W-:Y:S01]  /*0be0*/  FADD R5, R4, 1 ;  /* 0x3f80000004057421 */ /* 0x002fe20000000000 */
[----:B0-----:R-:W-:-:S02]  /*0bf0*/  IMAD R4, R9, UR8, R0 ;  /* 0x0000000809047c24 */ /* 0x001fc4000f8e0200 */
[----:B------:R-:W-:-:S03]  /*0c00*/  FFMA R0, R7, R8, -0.33332768082618713379 ;  /* 0xbeaaa9ed07007423 */ /* 0x000fc60000000008 */
[----:B------:R-:W0:Y:S01]  /*0c10*/  MUFU.RCP R5, R5 ;  /* 0x0000000500057308 */ /* 0x000e220000001000 */
[----:B------:R-:W-:Y:S02]  /*0c20*/  IMAD R11, R4, R9, R11 ;  /* 0x00000009040b7224 */ /* 0x000fe400078e020b */
[----:B------:R-:W-:Y:S02]  /*0c30*/  FFMA R7, R7, R0, RZ ;  /* 0x0000000007077223 */ /* 0x000fe400000000ff */
[----:B--2---:R-:W-:-:S04]  /*0c40*/  IMAD.WIDE R2, R11, 0x4, R2 ;  /* 0x000000040b027825 */ /* 0x004fc800078e0202 */
[----:B0-----:R-:W-:-:S05]  /*0c50*/  FFMA R6, R5, -2, R6 ;  /* 0xc000000005067823 */ /* 0x001fca0000000006 */
[----:B------:R-:W-:-:S04]  /*0c60*/  FSEL R5, R6, 1, !P0 ;  /* 0x3f80000006057808 */ /* 0x000fc80004000000 */
[--C-:B------:R-:W-:Y:S01]  /*0c70*/  LOP3.LUT R5, R5, 0x80000000, R10.reuse, 0xb8, !PT ;  /* 0x8000000005057812 */ /* 0x100fe200078eb80a */
[----:B------:R-:W-:-:S05]  /*0c80*/  @!P1 FFMA R5, R7, R10, R10 ;  /* 0x0000000a07059223 */ /* 0x000fca000000000a */
[----:B------:R-:W-:Y:S01]  /*0c90*/  STG.E desc[UR10][R2.64], R5 ;  /* 0x0000000502007986 */ /* 0x000fe2000c10190a */
[----:B------:R-:W-:Y:S05]  /*0ca0*/  EXIT ;  /* 0x000000000000794d */ /* 0x000fea0003800000 */
.L_x_8:
[----:B------:R-:W-:-:S00]  /*0cb0*/  BRA `(.L_x_8) ;  /* 0xfffffffc00fc7947 */ /* 0x000fc0000383ffff */
[----:B------:R-:W-:-:S00]  /*0cc0*/  NOP ;  /* 0x0000000000007918 */ /* 0x000fc00000000000 */
        /* <DEDUP_REMOVED lines=11> */
.L_x_9:


//--------------------- .nv.shared.reserved.0     --------------------------
	.section	.nv.shared.reserved.0,"aw",@nobits
	.weak		__nv_reservedSMEM_offset_0_alias
	.size		__nv_reservedSMEM_offset_0_alias, 0, 64
	.other		__nv_reservedSMEM_offset_0_alias,@"STO_CUDA_RESERVED_SHARED STV_DEFAULT"
__nv_reservedSMEM_offset_0_alias:
	.zero		0
	.zero		64


//--------------------- .nv.constant0._Z18convolution_kernelPfS_S_iiii --------------------------
	.section	.nv.constant0._Z18convolution_kernelPfS_S_iiii,"a",@progbits
	.sectionflags	@""
	.align	4
.nv.constant0._Z18convolution_kernelPfS_S_iiii:
	.zero		936


//--------------------- SYMBOLS --------------------------

	.type		.nv.reservedSmem.offset0,@object
	.size		.nv.reservedSmem.offset0,0x4
